//
// Generated by NVIDIA NVVM Compiler
//
// Compiler Build ID: CL-36424714
// Cuda compilation tools, release 13.0, V13.0.88
// Based on NVVM 20.0.0
//

.version 9.0
.target sm_100
.address_size 64

	// .globl	_Z17left_shift_kernelPii

.visible .entry _Z17left_shift_kernelPii(
	.param .u64 .ptr .align 1 _Z17left_shift_kernelPii_param_0,
	.param .u32 _Z17left_shift_kernelPii_param_1
)
{
	.reg .pred 	%p<2>;
	.reg .b32 	%r<5>;
	.reg .b64 	%rd<5>;

	ld.param.u64 	%rd1, [_Z17left_shift_kernelPii_param_0];
	ld.param.u32 	%r2, [_Z17left_shift_kernelPii_param_1];
	mov.u32 	%r1, %tid.x;
	add.s32 	%r3, %r2, -1;
	setp.ge.s32 	%p1, %r1, %r3;
	@%p1 bra 	$L__BB0_2;
	cvta.to.global.u64 	%rd2, %rd1;
	mul.wide.u32 	%rd3, %r1, 4;
	add.s64 	%rd4, %rd2, %rd3;
	ld.global.u32 	%r4, [%rd4+4];
	bar.sync 	0;
	st.global.u32 	[%rd4], %r4;
	bar.sync 	0;
$L__BB0_2:
	ret;

}


// ===== COMPILED SASS (sm_100) =====

	.target	sm_100

	.elftype	@"ET_EXEC"


//--------------------- .note.nv.tkinfo           --------------------------
	.section	.note.nv.tkinfo,"",@"SHT_NOTE"
	.sectionflags	@"SHF_NOTE_NV_TKINFO"
	.tkinfo
        /*0018*/ 	.word	0x00000002
        /*0030*/ 	.string	""
        /*0030*/ 	.string	"ptxas"
        /*0030*/ 	.string	"Cuda compilation tools, release 13.0, V13.0.88"
        /*0030*/ 	.string	"Build cuda_13.0.r13.0/compiler.36424714_0"
        /*0030*/ 	.string	"-arch sm_100 -m 64 "



//--------------------- .note.nv.cuinfo           --------------------------
	.section	.note.nv.cuinfo,"",@"SHT_NOTE"
	.sectionflags	@"SHF_NOTE_NV_CUINFO"
        /*0018*/ 	.short	0x0002
        /*001a*/ 	.short	0x0064
        /*001c*/ 	.short	0x0082
	.zero		2


//--------------------- .nv.info                  --------------------------
	.section	.nv.info,"",@"SHT_CUDA_INFO"
	.align	4


	//----- nvinfo : EIATTR_REGCOUNT
	.align		4
        /*0000*/ 	.byte	0x04, 0x2f
        /*0002*/ 	.short	(.L_1 - .L_0)
	.align		4
.L_0:
        /*0004*/ 	.word	index@(_Z17left_shift_kernelPii)
        /*0008*/ 	.word	0x00000008


	//----- nvinfo : EIATTR_FRAME_SIZE
	.align		4
.L_1:
        /*000c*/ 	.byte	0x04, 0x11
        /*000e*/ 	.short	(.L_3 - .L_2)
	.align		4
.L_2:
        /*0010*/ 	.word	index@(_Z17left_shift_kernelPii)
        /*0014*/ 	.word	0x00000000


	//----- nvinfo : EIATTR_MIN_STACK_SIZE
	.align		4
.L_3:
        /*0018*/ 	.byte	0x04, 0x12
        /*001a*/ 	.short	(.L_5 - .L_4)
	.align		4
.L_4:
        /*001c*/ 	.word	index@(_Z17left_shift_kernelPii)
        /*0020*/ 	.word	0x00000000
.L_5:


//--------------------- .nv.compat                --------------------------
	.section	.nv.compat,"",@"SHT_CUDA_COMPAT_INFO"
	.align	4
        /*0000*/ 	.byte	0x02, 0x09, 0x00, 0x00, 0x02, 0x02, 0x01, 0x00, 0x02, 0x05, 0x05, 0x00, 0x03, 0x07, 0x01, 0x01
        /*0010*/ 	.byte	0x02, 0x03, 0x00, 0x00, 0x02, 0x06, 0x01, 0x00, 0x04, 0x0b, 0x08, 0x00, 0x09, 0x00, 0x00, 0x00
        /*0020*/ 	.byte	0x00, 0x00, 0x00, 0x00


//--------------------- .nv.info._Z17left_shift_kernelPii --------------------------
	.section	.nv.info._Z17left_shift_kernelPii,"",@"SHT_CUDA_INFO"
	.sectionflags	@""
	.align	4


	//----- nvinfo : EIATTR_CUDA_API_VERSION
	.align		4
        /*0000*/ 	.byte	0x04, 0x37
        /*0002*/ 	.short	(.L_7 - .L_6)
.L_6:
        /*0004*/ 	.word	0x00000082


	//----- nvinfo : EIATTR_KPARAM_INFO
	.align		4
.L_7:
        /*0008*/ 	.byte	0x04, 0x17
        /*000a*/ 	.short	(.L_9 - .L_8)
.L_8:
        /*000c*/ 	.word	0x00000000
        /*0010*/ 	.short	0x0001
        /*0012*/ 	.short	0x0008
        /*0014*/ 	.byte	0x00, 0xf0, 0x11, 0x00


	//----- nvinfo : EIATTR_KPARAM_INFO
	.align		4
.L_9:
        /*0018*/ 	.byte	0x04, 0x17
        /*001a*/ 	.short	(.L_11 - .L_10)
.L_10:
        /*001c*/ 	.word	0x00000000
        /*0020*/ 	.short	0x0000
        /*0022*/ 	.short	0x0000
        /*0024*/ 	.byte	0x00, 0xf5, 0x21, 0x00


	//----- nvinfo : EIATTR_SPARSE_MMA_MASK
	.align		4
.L_11:
        /*0028*/ 	.byte	0x03, 0x50
        /*002a*/ 	.short	0x0000


	//----- nvinfo : EIATTR_MAXREG_COUNT
	.align		4
        /*002c*/ 	.byte	0x03, 0x1b
        /*002e*/ 	.short	0x00ff


	//----- nvinfo : EIATTR_NUM_BARRIERS
	.align		4
        /*0030*/ 	.byte	0x02, 0x4c
        /*0032*/ 	.byte	0x01
	.zero		1


	//----- nvinfo : EIATTR_MERCURY_ISA_VERSION
	.align		4
        /*0034*/ 	.byte	0x03, 0x5f
        /*0036*/ 	.short	0x0101


	//----- nvinfo : EIATTR_VRC_CTA_INIT_COUNT
	.align		4
        /*0038*/ 	.byte	0x02, 0x4a
	.zero		1
	.zero		1


	//----- nvinfo : EIATTR_EXIT_INSTR_OFFSETS
	.align		4
        /*003c*/ 	.byte	0x04, 0x1c
        /*003e*/ 	.short	(.L_13 - .L_12)


	//   ....[0]....
.L_12:
        /*0040*/ 	.word	0x00000050


	//   ....[1]....
        /*0044*/ 	.word	0x000000d0


	//----- nvinfo : EIATTR_CBANK_PARAM_SIZE
	.align		4
.L_13:
        /*0048*/ 	.byte	0x03, 0x19
        /*004a*/ 	.short	0x000c


	//----- nvinfo : EIATTR_PARAM_CBANK
	.align		4
        /*004c*/ 	.byte	0x04, 0x0a
        /*004e*/ 	.short	(.L_15 - .L_14)
	.align		4
.L_14:
        /*0050*/ 	.word	index@(.nv.constant0._Z17left_shift_kernelPii)
        /*0054*/ 	.short	0x0380
        /*0056*/ 	.short	0x000c


	//----- nvinfo : EIATTR_SW_WAR
	.align		4
.L_15:
        /*0058*/ 	.byte	0x04, 0x36
        /*005a*/ 	.short	(.L_17 - .L_16)
.L_16:
        /*005c*/ 	.word	0x00000008
.L_17:


//--------------------- .nv.callgraph             --------------------------
	.section	.nv.callgraph,"",@"SHT_CUDA_CALLGRAPH"
	.align	4
	.sectionentsize	8
	.align		4
        /*0000*/ 	.word	0x00000000
	.align		4
        /*0004*/ 	.word	0xffffffff
	.align		4
        /*0008*/ 	.word	0x00000000
	.align		4
        /*000c*/ 	.word	0xfffffffe
	.align		4
        /*0010*/ 	.word	0x00000000
	.align		4
        /*0014*/ 	.word	0xfffffffd
	.align		4
        /*0018*/ 	.word	0x00000000
	.align		4
        /*001c*/ 	.word	0xfffffffc


//--------------------- .text._Z17left_shift_kernelPii --------------------------
	.section	.text._Z17left_shift_kernelPii,"ax",@progbits
	.align	128
        .global         _Z17left_shift_kernelPii
        .type           _Z17left_shift_kernelPii,@function
        .size           _Z17left_shift_kernelPii,(.L_x_1 - _Z17left_shift_kernelPii)
        .other          _Z17left_shift_kernelPii,@"STO_CUDA_ENTRY STV_DEFAULT"
_Z17left_shift_kernelPii:
.text._Z17left_shift_kernelPii:
[----:B------:R-:W-:Y:S01]  /*0000*/  LDC R1, c[0x0][0x37c] ;  /* 0x0000df00ff017b82 */ /* 0x000fe20000000800 */
[----:B------:R-:W0:Y:S01]  /*0010*/  S2R R5, SR_TID.X ;  /* 0x0000000000057919 */ /* 0x000e220000002100 */
[----:B------:R-:W1:Y:S02]  /*0020*/  LDCU UR4, c[0x0][0x388] ;  /* 0x00007100ff0477ac */ /* 0x000e640008000800 */
[----:B-1----:R-:W-:-:S06]  /*0030*/  UIADD3 UR4, UPT, UPT, UR4, -0x1, URZ ;  /* 0xffffffff04047890 */ /* 0x002fcc000fffe0ff */
[----:B0-----:R-:W-:-:S13]  /*0040*/  ISETP.GE.AND P0, PT, R5, UR4, PT ;  /* 0x0000000405007c0c */ /* 0x001fda000bf06270 */
[----:B------:R-:W-:Y:S05]  /*0050*/  @P0 EXIT ;  /* 0x000000000000094d */ /* 0x000fea0003800000 */
[----:B------:R-:W0:Y:S01]  /*0060*/  LDC.64 R2, c[0x0][0x380] ;  /* 0x0000e000ff027b82 */ /* 0x000e220000000a00 */
[----:B------:R-:W1:Y:S01]  /*0070*/  LDCU.64 UR4, c[0x0][0x358] ;  /* 0x00006b00ff0477ac */ /* 0x000e620008000a00 */
[----:B0-----:R-:W-:-:S05]  /*0080*/  IMAD.WIDE.U32 R2, R5, 0x4, R2 ;  /* 0x0000000405027825 */ /* 0x001fca00078e0002 */
[----:B-1----:R-:W2:Y:S01]  /*0090*/  LDG.E R5, desc[UR4][R2.64+0x4] ;  /* 0x0000040402057981 */ /* 0x002ea2000c1e1900 */
[----:B------:R-:W-:Y:S06]  /*00a0*/  BAR.SYNC.DEFER_BLOCKING 0x0 ;  /* 0x0000000000007b1d */ /* 0x000fec0000010000 */
[----:B--2---:R-:W-:Y:S02]  /*00b0*/  STG.E desc[UR4][R2.64], R5 ;  /* 0x0000000502007986 */ /* 0x004fe4000c101904 */
[----:B------:R-:W-:Y:S06]  /*00c0*/  BAR.SYNC.DEFER_BLOCKING 0x0 ;  /* 0x0000000000007b1d */ /* 0x000fec0000010000 */
[----:B------:R-:W-:Y:S05]  /*00d0*/  EXIT ;  /* 0x000000000000794d */ /* 0x000fea0003800000 */
.L_x_0:
[----:B------:R-:W-:-:S00]  /*00e0*/  BRA `(.L_x_0) ;  /* 0xfffffffc00fc7947 */ /* 0x000fc0000383ffff */
[----:B------:R-:W-:-:S00]  /*00f0*/  NOP ;  /* 0x0000000000007918 */ /* 0x000fc00000000000 */
        /* <DEDUP_REMOVED lines=8> */
.L_x_1:


//--------------------- .nv.shared.reserved.0     --------------------------
	.section	.nv.shared.reserved.0,"aw",@nobits
	.weak		__nv_reservedSMEM_offset_0_alias
	.size		__nv_reservedSMEM_offset_0_alias, 0, 64
	.other		__nv_reservedSMEM_offset_0_alias,@"STO_CUDA_RESERVED_SHARED STV_DEFAULT"
__nv_reservedSMEM_offset_0_alias:
	.zero		0
	.zero		64


//--------------------- .nv.constant0._Z17left_shift_kernelPii --------------------------
	.section	.nv.constant0._Z17left_shift_kernelPii,"a",@progbits
	.sectionflags	@""
	.align	4
.nv.constant0._Z17left_shift_kernelPii:
	.zero		908


//--------------------- SYMBOLS --------------------------

	.type		.nv.reservedSmem.offset0,@object
	.size		.nv.reservedSmem.offset0,0x4
